//
// Generated by NVIDIA NVVM Compiler
//
// Compiler Build ID: CL-36424714
// Cuda compilation tools, release 13.0, V13.0.88
// Based on NVVM 20.0.0
//

.version 9.0
.target sm_100
.address_size 64

	// .globl	_Z10addVectorsPfS_S_

.visible .entry _Z10addVectorsPfS_S_(
	.param .u64 .ptr .align 1 _Z10addVectorsPfS_S__param_0,
	.param .u64 .ptr .align 1 _Z10addVectorsPfS_S__param_1,
	.param .u64 .ptr .align 1 _Z10addVectorsPfS_S__param_2
)
{
	.reg .b32 	%r<2>;
	.reg .b32 	%f<4>;
	.reg .b64 	%rd<11>;

	ld.param.u64 	%rd1, [_Z10addVectorsPfS_S__param_0];
	ld.param.u64 	%rd2, [_Z10addVectorsPfS_S__param_1];
	ld.param.u64 	%rd3, [_Z10addVectorsPfS_S__param_2];
	cvta.to.global.u64 	%rd4, %rd3;
	cvta.to.global.u64 	%rd5, %rd2;
	cvta.to.global.u64 	%rd6, %rd1;
	mov.u32 	%r1, %tid.x;
	mul.wide.u32 	%rd7, %r1, 4;
	add.s64 	%rd8, %rd6, %rd7;
	ld.global.f32 	%f1, [%rd8];
	add.s64 	%rd9, %rd5, %rd7;
	ld.global.f32 	%f2, [%rd9];
	add.f32 	%f3, %f1, %f2;
	add.s64 	%rd10, %rd4, %rd7;
	st.global.f32 	[%rd10], %f3;
	ret;

}


// ===== COMPILED SASS (sm_100) =====

	.target	sm_100

	.elftype	@"ET_EXEC"


//--------------------- .note.nv.tkinfo           --------------------------
	.section	.note.nv.tkinfo,"",@"SHT_NOTE"
	.sectionflags	@"SHF_NOTE_NV_TKINFO"
	.tkinfo
        /*0018*/ 	.word	0x00000002
        /*0030*/ 	.string	""
        /*0030*/ 	.string	"ptxas"
        /*0030*/ 	.string	"Cuda compilation tools, release 13.0, V13.0.88"
        /*0030*/ 	.string	"Build cuda_13.0.r13.0/compiler.36424714_0"
        /*0030*/ 	.string	"-arch sm_100 -m 64 "



//--------------------- .note.nv.cuinfo           --------------------------
	.section	.note.nv.cuinfo,"",@"SHT_NOTE"
	.sectionflags	@"SHF_NOTE_NV_CUINFO"
        /*0018*/ 	.short	0x0002
        /*001a*/ 	.short	0x0064
        /*001c*/ 	.short	0x0082
	.zero		2


//--------------------- .nv.info                  --------------------------
	.section	.nv.info,"",@"SHT_CUDA_INFO"
	.align	4


	//----- nvinfo : EIATTR_REGCOUNT
	.align		4
        /*0000*/ 	.byte	0x04, 0x2f
        /*0002*/ 	.short	(.L_1 - .L_0)
	.align		4
.L_0:
        /*0004*/ 	.word	index@(_Z10addVectorsPfS_S_)
        /*0008*/ 	.word	0x0000000c


	//----- nvinfo : EIATTR_FRAME_SIZE
	.align		4
.L_1:
        /*000c*/ 	.byte	0x04, 0x11
        /*000e*/ 	.short	(.L_3 - .L_2)
	.align		4
.L_2:
        /*0010*/ 	.word	index@(_Z10addVectorsPfS_S_)
        /*0014*/ 	.word	0x00000000


	//----- nvinfo : EIATTR_MIN_STACK_SIZE
	.align		4
.L_3:
        /*0018*/ 	.byte	0x04, 0x12
        /*001a*/ 	.short	(.L_5 - .L_4)
	.align		4
.L_4:
        /*001c*/ 	.word	index@(_Z10addVectorsPfS_S_)
        /*0020*/ 	.word	0x00000000
.L_5:


//--------------------- .nv.compat                --------------------------
	.section	.nv.compat,"",@"SHT_CUDA_COMPAT_INFO"
	.align	4
        /*0000*/ 	.byte	0x02, 0x09, 0x00, 0x00, 0x02, 0x02, 0x01, 0x00, 0x02, 0x05, 0x05, 0x00, 0x03, 0x07, 0x01, 0x01
        /*0010*/ 	.byte	0x02, 0x03, 0x00, 0x00, 0x02, 0x06, 0x01, 0x00, 0x04, 0x0b, 0x08, 0x00, 0x09, 0x00, 0x00, 0x00
        /*0020*/ 	.byte	0x00, 0x00, 0x00, 0x00


//--------------------- .nv.info._Z10addVectorsPfS_S_ --------------------------
	.section	.nv.info._Z10addVectorsPfS_S_,"",@"SHT_CUDA_INFO"
	.sectionflags	@""
	.align	4


	//----- nvinfo : EIATTR_CUDA_API_VERSION
	.align		4
        /*0000*/ 	.byte	0x04, 0x37
        /*0002*/ 	.short	(.L_7 - .L_6)
.L_6:
        /*0004*/ 	.word	0x00000082


	//----- nvinfo : EIATTR_KPARAM_INFO
	.align		4
.L_7:
        /*0008*/ 	.byte	0x04, 0x17
        /*000a*/ 	.short	(.L_9 - .L_8)
.L_8:
        /*000c*/ 	.word	0x00000000
        /*0010*/ 	.short	0x0002
        /*0012*/ 	.short	0x0010
        /*0014*/ 	.byte	0x00, 0xf5, 0x21, 0x00


	//----- nvinfo : EIATTR_KPARAM_INFO
	.align		4
.L_9:
        /*0018*/ 	.byte	0x04, 0x17
        /*001a*/ 	.short	(.L_11 - .L_10)
.L_10:
        /*001c*/ 	.word	0x00000000
        /*0020*/ 	.short	0x0001
        /*0022*/ 	.short	0x0008
        /*0024*/ 	.byte	0x00, 0xf5, 0x21, 0x00


	//----- nvinfo : EIATTR_KPARAM_INFO
	.align		4
.L_11:
        /*0028*/ 	.byte	0x04, 0x17
        /*002a*/ 	.short	(.L_13 - .L_12)
.L_12:
        /*002c*/ 	.word	0x00000000
        /*0030*/ 	.short	0x0000
        /*0032*/ 	.short	0x0000
        /*0034*/ 	.byte	0x00, 0xf5, 0x21, 0x00


	//----- nvinfo : EIATTR_SPARSE_MMA_MASK
	.align		4
.L_13:
        /*0038*/ 	.byte	0x03, 0x50
        /*003a*/ 	.short	0x0000


	//----- nvinfo : EIATTR_MAXREG_COUNT
	.align		4
        /*003c*/ 	.byte	0x03, 0x1b
        /*003e*/ 	.short	0x00ff


	//----- nvinfo : EIATTR_MERCURY_ISA_VERSION
	.align		4
        /*0040*/ 	.byte	0x03, 0x5f
        /*0042*/ 	.short	0x0101


	//----- nvinfo : EIATTR_VRC_CTA_INIT_COUNT
	.align		4
        /*0044*/ 	.byte	0x02, 0x4a
	.zero		1
	.zero		1


	//----- nvinfo : EIATTR_EXIT_INSTR_OFFSETS
	.align		4
        /*0048*/ 	.byte	0x04, 0x1c
        /*004a*/ 	.short	(.L_15 - .L_14)


	//   ....[0]....
.L_14:
        /*004c*/ 	.word	0x000000d0


	//----- nvinfo : EIATTR_CBANK_PARAM_SIZE
	.align		4
.L_15:
        /*0050*/ 	.byte	0x03, 0x19
        /*0052*/ 	.short	0x0018


	//----- nvinfo : EIATTR_PARAM_CBANK
	.align		4
        /*0054*/ 	.byte	0x04, 0x0a
        /*0056*/ 	.short	(.L_17 - .L_16)
	.align		4
.L_16:
        /*0058*/ 	.word	index@(.nv.constant0._Z10addVectorsPfS_S_)
        /*005c*/ 	.short	0x0380
        /*005e*/ 	.short	0x0018


	//----- nvinfo : EIATTR_SW_WAR
	.align		4
.L_17:
        /*0060*/ 	.byte	0x04, 0x36
        /*0062*/ 	.short	(.L_19 - .L_18)
.L_18:
        /*0064*/ 	.word	0x00000008
.L_19:


//--------------------- .nv.callgraph             --------------------------
	.section	.nv.callgraph,"",@"SHT_CUDA_CALLGRAPH"
	.align	4
	.sectionentsize	8
	.align		4
        /*0000*/ 	.word	0x00000000
	.align		4
        /*0004*/ 	.word	0xffffffff
	.align		4
        /*0008*/ 	.word	0x00000000
	.align		4
        /*000c*/ 	.word	0xfffffffe
	.align		4
        /*0010*/ 	.word	0x00000000
	.align		4
        /*0014*/ 	.word	0xfffffffd
	.align		4
        /*0018*/ 	.word	0x00000000
	.align		4
        /*001c*/ 	.word	0xfffffffc


//--------------------- .text._Z10addVectorsPfS_S_ --------------------------
	.section	.text._Z10addVectorsPfS_S_,"ax",@progbits
	.align	128
        .global         _Z10addVectorsPfS_S_
        .type           _Z10addVectorsPfS_S_,@function
        .size           _Z10addVectorsPfS_S_,(.L_x_1 - _Z10addVectorsPfS_S_)
        .other          _Z10addVectorsPfS_S_,@"STO_CUDA_ENTRY STV_DEFAULT"
_Z10addVectorsPfS_S_:
.text._Z10addVectorsPfS_S_:
[----:B------:R-:W-:Y:S01]  /*0000*/  LDC R1, c[0x0][0x37c] ;  /* 0x0000df00ff017b82 */ /* 0x000fe20000000800 */
[----:B------:R-:W0:Y:S07]  /*0010*/  S2R R9, SR_TID.X ;  /* 0x0000000000097919 */ /* 0x000e2e0000002100 */
[----:B------:R-:W0:Y:S01]  /*0020*/  LDC.64 R2, c[0x0][0x380] ;  /* 0x0000e000ff027b82 */ /* 0x000e220000000a00 */
[----:B------:R-:W1:Y:S07]  /*0030*/  LDCU.64 UR4, c[0x0][0x358] ;  /* 0x00006b00ff0477ac */ /* 0x000e6e0008000a00 */
[----:B------:R-:W2:Y:S08]  /*0040*/  LDC.64 R4, c[0x0][0x388] ;  /* 0x0000e200ff047b82 */ /* 0x000eb00000000a00 */
[----:B------:R-:W3:Y:S01]  /*0050*/  LDC.64 R6, c[0x0][0x390] ;  /* 0x0000e400ff067b82 */ /* 0x000ee20000000a00 */
[----:B0-----:R-:W-:-:S04]  /*0060*/  IMAD.WIDE.U32 R2, R9, 0x4, R2 ;  /* 0x0000000409027825 */ /* 0x001fc800078e0002 */
[C---:B--2---:R-:W-:Y:S02]  /*0070*/  IMAD.WIDE.U32 R4, R9.reuse, 0x4, R4 ;  /* 0x0000000409047825 */ /* 0x044fe400078e0004 */
[----:B-1----:R-:W2:Y:S04]  /*0080*/  LDG.E R2, desc[UR4][R2.64] ;  /* 0x0000000402027981 */ /* 0x002ea8000c1e1900 */
[----:B------:R-:W2:Y:S01]  /*0090*/  LDG.E R5, desc[UR4][R4.64] ;  /* 0x0000000404057981 */ /* 0x000ea2000c1e1900 */
[----:B---3--:R-:W-:-:S04]  /*00a0*/  IMAD.WIDE.U32 R6, R9, 0x4, R6 ;  /* 0x0000000409067825 */ /* 0x008fc800078e0006 */
[----:B--2---:R-:W-:-:S05]  /*00b0*/  FADD R9, R2, R5 ;  /* 0x0000000502097221 */ /* 0x004fca0000000000 */
[----:B------:R-:W-:Y:S01]  /*00c0*/  STG.E desc[UR4][R6.64], R9 ;  /* 0x0000000906007986 */ /* 0x000fe2000c101904 */
[----:B------:R-:W-:Y:S05]  /*00d0*/  EXIT ;  /* 0x000000000000794d */ /* 0x000fea0003800000 */
.L_x_0:
[----:B------:R-:W-:-:S00]  /*00e0*/  BRA `(.L_x_0) ;  /* 0xfffffffc00fc7947 */ /* 0x000fc0000383ffff */
[----:B------:R-:W-:-:S00]  /*00f0*/  NOP ;  /* 0x0000000000007918 */ /* 0x000fc00000000000 */
        /* <DEDUP_REMOVED lines=8> */
.L_x_1:


//--------------------- .nv.shared.reserved.0     --------------------------
	.section	.nv.shared.reserved.0,"aw",@nobits
	.weak		__nv_reservedSMEM_offset_0_alias
	.size		__nv_reservedSMEM_offset_0_alias, 0, 64
	.other		__nv_reservedSMEM_offset_0_alias,@"STO_CUDA_RESERVED_SHARED STV_DEFAULT"
__nv_reservedSMEM_offset_0_alias:
	.zero		0
	.zero		64


//--------------------- .nv.constant0._Z10addVectorsPfS_S_ --------------------------
	.section	.nv.constant0._Z10addVectorsPfS_S_,"a",@progbits
	.sectionflags	@""
	.align	4
.nv.constant0._Z10addVectorsPfS_S_:
	.zero		920


//--------------------- SYMBOLS --------------------------

	.type		.nv.reservedSmem.offset0,@object
	.size		.nv.reservedSmem.offset0,0x4
